//
// Generated by NVIDIA NVVM Compiler
//
// Compiler Build ID: CL-36424714
// Cuda compilation tools, release 13.0, V13.0.88
// Based on NVVM 20.0.0
//

.version 9.0
.target sm_100
.address_size 64

	// .globl	_Z11analyzeCellPcS_i

.visible .entry _Z11analyzeCellPcS_i(
	.param .u64 .ptr .align 1 _Z11analyzeCellPcS_i_param_0,
	.param .u64 .ptr .align 1 _Z11analyzeCellPcS_i_param_1,
	.param .u32 _Z11analyzeCellPcS_i_param_2
)
{
	.reg .pred 	%p<16>;
	.reg .b16 	%rs<15>;
	.reg .b32 	%r<35>;
	.reg .b64 	%rd<21>;

	ld.param.u64 	%rd3, [_Z11analyzeCellPcS_i_param_0];
	ld.param.u64 	%rd4, [_Z11analyzeCellPcS_i_param_1];
	ld.param.u32 	%r6, [_Z11analyzeCellPcS_i_param_2];
	cvta.to.global.u64 	%rd1, %rd4;
	mov.u32 	%r7, %ctaid.y;
	mov.u32 	%r8, %ntid.y;
	mov.u32 	%r9, %tid.y;
	mad.lo.s32 	%r1, %r7, %r8, %r9;
	add.s32 	%r10, %r1, 1;
	mov.u32 	%r11, %ctaid.x;
	mov.u32 	%r12, %ntid.x;
	mov.u32 	%r13, %tid.x;
	mad.lo.s32 	%r2, %r11, %r12, %r13;
	add.s32 	%r14, %r2, 1;
	add.s32 	%r15, %r6, -1;
	max.s32 	%r16, %r10, %r14;
	setp.ge.s32 	%p1, %r16, %r15;
	@%p1 bra 	$L__BB0_10;
	cvta.to.global.u64 	%rd5, %rd3;
	mad.lo.s32 	%r17, %r6, %r1, %r2;
	cvt.s64.s32 	%rd6, %r17;
	add.s64 	%rd7, %rd5, %rd6;
	ld.global.u8 	%rs2, [%rd7];
	setp.ne.s16 	%p2, %rs2, 46;
	selp.u32 	%r18, 1, 0, %p2;
	ld.global.u8 	%rs3, [%rd7+1];
	setp.eq.s16 	%p3, %rs3, 46;
	selp.b32 	%r19, 2, 1, %p2;
	selp.b32 	%r20, %r18, %r19, %p3;
	add.s32 	%r21, %r17, %r6;
	add.s64 	%rd8, %rd7, 2;
	ld.global.u8 	%rs4, [%rd7+2];
	setp.ne.s16 	%p4, %rs4, 46;
	selp.u32 	%r22, 1, 0, %p4;
	add.s32 	%r23, %r20, %r22;
	add.s32 	%r3, %r21, 2;
	cvt.s64.s32 	%rd9, %r6;
	add.s64 	%rd2, %rd8, %rd9;
	ld.global.u8 	%rs5, [%rd2];
	setp.ne.s16 	%p5, %rs5, 46;
	selp.u32 	%r24, 1, 0, %p5;
	add.s32 	%r25, %r23, %r24;
	add.s64 	%rd10, %rd2, %rd9;
	ld.global.u8 	%rs6, [%rd10];
	setp.ne.s16 	%p6, %rs6, 46;
	selp.u32 	%r26, 1, 0, %p6;
	add.s32 	%r27, %r25, %r26;
	ld.global.u8 	%rs7, [%rd10+-1];
	setp.ne.s16 	%p7, %rs7, 46;
	selp.u32 	%r28, 1, 0, %p7;
	add.s32 	%r29, %r27, %r28;
	ld.global.u8 	%rs8, [%rd10+-2];
	setp.ne.s16 	%p8, %rs8, 46;
	selp.u32 	%r30, 1, 0, %p8;
	add.s32 	%r31, %r29, %r30;
	ld.global.u8 	%rs9, [%rd2+-2];
	setp.ne.s16 	%p9, %rs9, 46;
	selp.u32 	%r32, 1, 0, %p9;
	add.s32 	%r4, %r31, %r32;
	setp.gt.u32 	%p10, %r4, 1;
	@%p10 bra 	$L__BB0_3;
	add.s32 	%r34, %r3, -1;
	cvt.s64.s32 	%rd19, %r34;
	add.s64 	%rd20, %rd1, %rd19;
	mov.b16 	%rs14, 46;
	st.global.u8 	[%rd20], %rs14;
	bra.uni 	$L__BB0_10;
$L__BB0_3:
	setp.lt.u32 	%p11, %r4, 4;
	@%p11 bra 	$L__BB0_5;
	add.s32 	%r33, %r3, -1;
	cvt.s64.s32 	%rd17, %r33;
	add.s64 	%rd18, %rd1, %rd17;
	mov.b16 	%rs13, 46;
	st.global.u8 	[%rd18], %rs13;
	bra.uni 	$L__BB0_10;
$L__BB0_5:
	add.s32 	%r5, %r3, -1;
	ld.global.u8 	%rs1, [%rd2+-1];
	setp.ne.s16 	%p12, %rs1, 88;
	@%p12 bra 	$L__BB0_7;
	cvt.s64.s32 	%rd15, %r5;
	add.s64 	%rd16, %rd1, %rd15;
	mov.b16 	%rs12, 88;
	st.global.u8 	[%rd16], %rs12;
	bra.uni 	$L__BB0_10;
$L__BB0_7:
	setp.ne.s16 	%p13, %rs1, 46;
	setp.ne.s32 	%p14, %r4, 3;
	or.pred  	%p15, %p14, %p13;
	@%p15 bra 	$L__BB0_9;
	cvt.s64.s32 	%rd13, %r5;
	add.s64 	%rd14, %rd1, %rd13;
	mov.b16 	%rs11, 88;
	st.global.u8 	[%rd14], %rs11;
	bra.uni 	$L__BB0_10;
$L__BB0_9:
	cvt.s64.s32 	%rd11, %r5;
	add.s64 	%rd12, %rd1, %rd11;
	mov.b16 	%rs10, 88;
	st.global.u8 	[%rd12], %rs10;
$L__BB0_10:
	ret;

}


// ===== COMPILED SASS (sm_100) =====

	.target	sm_100

	.elftype	@"ET_EXEC"


//--------------------- .note.nv.tkinfo           --------------------------
	.section	.note.nv.tkinfo,"",@"SHT_NOTE"
	.sectionflags	@"SHF_NOTE_NV_TKINFO"
	.tkinfo
        /*0018*/ 	.word	0x00000002
        /*0030*/ 	.string	""
        /*0030*/ 	.string	"ptxas"
        /*0030*/ 	.string	"Cuda compilation tools, release 13.0, V13.0.88"
        /*0030*/ 	.string	"Build cuda_13.0.r13.0/compiler.36424714_0"
        /*0030*/ 	.string	"-arch sm_100 -m 64 "



//--------------------- .note.nv.cuinfo           --------------------------
	.section	.note.nv.cuinfo,"",@"SHT_NOTE"
	.sectionflags	@"SHF_NOTE_NV_CUINFO"
        /*0018*/ 	.short	0x0002
        /*001a*/ 	.short	0x0064
        /*001c*/ 	.short	0x0082
	.zero		2


//--------------------- .nv.info                  --------------------------
	.section	.nv.info,"",@"SHT_CUDA_INFO"
	.align	4


	//----- nvinfo : EIATTR_REGCOUNT
	.align		4
        /*0000*/ 	.byte	0x04, 0x2f
        /*0002*/ 	.short	(.L_1 - .L_0)
	.align		4
.L_0:
        /*0004*/ 	.word	index@(_Z11analyzeCellPcS_i)
        /*0008*/ 	.word	0x00000012


	//----- nvinfo : EIATTR_FRAME_SIZE
	.align		4
.L_1:
        /*000c*/ 	.byte	0x04, 0x11
        /*000e*/ 	.short	(.L_3 - .L_2)
	.align		4
.L_2:
        /*0010*/ 	.word	index@(_Z11analyzeCellPcS_i)
        /*0014*/ 	.word	0x00000000


	//----- nvinfo : EIATTR_MIN_STACK_SIZE
	.align		4
.L_3:
        /*0018*/ 	.byte	0x04, 0x12
        /*001a*/ 	.short	(.L_5 - .L_4)
	.align		4
.L_4:
        /*001c*/ 	.word	index@(_Z11analyzeCellPcS_i)
        /*0020*/ 	.word	0x00000000
.L_5:


//--------------------- .nv.compat                --------------------------
	.section	.nv.compat,"",@"SHT_CUDA_COMPAT_INFO"
	.align	4
        /*0000*/ 	.byte	0x02, 0x09, 0x00, 0x00, 0x02, 0x02, 0x01, 0x00, 0x02, 0x05, 0x05, 0x00, 0x03, 0x07, 0x01, 0x01
        /*0010*/ 	.byte	0x02, 0x03, 0x00, 0x00, 0x02, 0x06, 0x01, 0x00, 0x04, 0x0b, 0x08, 0x00, 0x09, 0x00, 0x00, 0x00
        /*0020*/ 	.byte	0x00, 0x00, 0x00, 0x00


//--------------------- .nv.info._Z11analyzeCellPcS_i --------------------------
	.section	.nv.info._Z11analyzeCellPcS_i,"",@"SHT_CUDA_INFO"
	.sectionflags	@""
	.align	4


	//----- nvinfo : EIATTR_CUDA_API_VERSION
	.align		4
        /*0000*/ 	.byte	0x04, 0x37
        /*0002*/ 	.short	(.L_7 - .L_6)
.L_6:
        /*0004*/ 	.word	0x00000082


	//----- nvinfo : EIATTR_KPARAM_INFO
	.align		4
.L_7:
        /*0008*/ 	.byte	0x04, 0x17
        /*000a*/ 	.short	(.L_9 - .L_8)
.L_8:
        /*000c*/ 	.word	0x00000000
        /*0010*/ 	.short	0x0002
        /*0012*/ 	.short	0x0010
        /*0014*/ 	.byte	0x00, 0xf0, 0x11, 0x00


	//----- nvinfo : EIATTR_KPARAM_INFO
	.align		4
.L_9:
        /*0018*/ 	.byte	0x04, 0x17
        /*001a*/ 	.short	(.L_11 - .L_10)
.L_10:
        /*001c*/ 	.word	0x00000000
        /*0020*/ 	.short	0x0001
        /*0022*/ 	.short	0x0008
        /*0024*/ 	.byte	0x00, 0xf5, 0x21, 0x00


	//----- nvinfo : EIATTR_KPARAM_INFO
	.align		4
.L_11:
        /*0028*/ 	.byte	0x04, 0x17
        /*002a*/ 	.short	(.L_13 - .L_12)
.L_12:
        /*002c*/ 	.word	0x00000000
        /*0030*/ 	.short	0x0000
        /*0032*/ 	.short	0x0000
        /*0034*/ 	.byte	0x00, 0xf5, 0x21, 0x00


	//----- nvinfo : EIATTR_SPARSE_MMA_MASK
	.align		4
.L_13:
        /*0038*/ 	.byte	0x03, 0x50
        /*003a*/ 	.short	0x0000


	//----- nvinfo : EIATTR_MAXREG_COUNT
	.align		4
        /*003c*/ 	.byte	0x03, 0x1b
        /*003e*/ 	.short	0x00ff


	//----- nvinfo : EIATTR_MERCURY_ISA_VERSION
	.align		4
        /*0040*/ 	.byte	0x03, 0x5f
        /*0042*/ 	.short	0x0101


	//----- nvinfo : EIATTR_VRC_CTA_INIT_COUNT
	.align		4
        /*0044*/ 	.byte	0x02, 0x4a
	.zero		1
	.zero		1


	//----- nvinfo : EIATTR_EXIT_INSTR_OFFSETS
	.align		4
        /*0048*/ 	.byte	0x04, 0x1c
        /*004a*/ 	.short	(.L_15 - .L_14)


	//   ....[0]....
.L_14:
        /*004c*/ 	.word	0x000000e0


	//   ....[1]....
        /*0050*/ 	.word	0x00000400


	//   ....[2]....
        /*0054*/ 	.word	0x00000480


	//   ....[3]....
        /*0058*/ 	.word	0x00000510


	//   ....[4]....
        /*005c*/ 	.word	0x00000590


	//   ....[5]....
        /*0060*/ 	.word	0x000005f0


	//----- nvinfo : EIATTR_CBANK_PARAM_SIZE
	.align		4
.L_15:
        /*0064*/ 	.byte	0x03, 0x19
        /*0066*/ 	.short	0x0014


	//----- nvinfo : EIATTR_PARAM_CBANK
	.align		4
        /*0068*/ 	.byte	0x04, 0x0a
        /*006a*/ 	.short	(.L_17 - .L_16)
	.align		4
.L_16:
        /*006c*/ 	.word	index@(.nv.constant0._Z11analyzeCellPcS_i)
        /*0070*/ 	.short	0x0380
        /*0072*/ 	.short	0x0014


	//----- nvinfo : EIATTR_SW_WAR
	.align		4
.L_17:
        /*0074*/ 	.byte	0x04, 0x36
        /*0076*/ 	.short	(.L_19 - .L_18)
.L_18:
        /*0078*/ 	.word	0x00000008
.L_19:


//--------------------- .nv.callgraph             --------------------------
	.section	.nv.callgraph,"",@"SHT_CUDA_CALLGRAPH"
	.align	4
	.sectionentsize	8
	.align		4
        /*0000*/ 	.word	0x00000000
	.align		4
        /*0004*/ 	.word	0xffffffff
	.align		4
        /*0008*/ 	.word	0x00000000
	.align		4
        /*000c*/ 	.word	0xfffffffe
	.align		4
        /*0010*/ 	.word	0x00000000
	.align		4
        /*0014*/ 	.word	0xfffffffd
	.align		4
        /*0018*/ 	.word	0x00000000
	.align		4
        /*001c*/ 	.word	0xfffffffc


//--------------------- .text._Z11analyzeCellPcS_i --------------------------
	.section	.text._Z11analyzeCellPcS_i,"ax",@progbits
	.align	128
        .global         _Z11analyzeCellPcS_i
        .type           _Z11analyzeCellPcS_i,@function
        .size           _Z11analyzeCellPcS_i,(.L_x_1 - _Z11analyzeCellPcS_i)
        .other          _Z11analyzeCellPcS_i,@"STO_CUDA_ENTRY STV_DEFAULT"
_Z11analyzeCellPcS_i:
.text._Z11analyzeCellPcS_i:
[----:B------:R-:W-:Y:S01]  /*0000*/  LDC R1, c[0x0][0x37c] ;  /* 0x0000df00ff017b82 */ /* 0x000fe20000000800 */
[----:B------:R-:W0:Y:S07]  /*0010*/  S2R R2, SR_TID.X ;  /* 0x0000000000027919 */ /* 0x000e2e0000002100 */
[----:B------:R-:W1:Y:S01]  /*0020*/  LDC R0, c[0x0][0x364] ;  /* 0x0000d900ff007b82 */ /* 0x000e620000000800 */
[----:B------:R-:W2:Y:S01]  /*0030*/  LDCU UR7, c[0x0][0x390] ;  /* 0x00007200ff0777ac */ /* 0x000ea20008000800 */
[----:B------:R-:W1:Y:S06]  /*0040*/  S2R R5, SR_TID.Y ;  /* 0x0000000000057919 */ /* 0x000e6c0000002200 */
[----:B------:R-:W0:Y:S08]  /*0050*/  S2UR UR5, SR_CTAID.X ;  /* 0x00000000000579c3 */ /* 0x000e300000002500 */
[----:B------:R-:W0:Y:S08]  /*0060*/  LDC R3, c[0x0][0x360] ;  /* 0x0000d800ff037b82 */ /* 0x000e300000000800 */
[----:B------:R-:W1:Y:S01]  /*0070*/  S2UR UR4, SR_CTAID.Y ;  /* 0x00000000000479c3 */ /* 0x000e620000002600 */
[----:B0-----:R-:W-:-:S02]  /*0080*/  IMAD R3, R3, UR5, R2 ;  /* 0x0000000503037c24 */ /* 0x001fc4000f8e0202 */
[----:B-1----:R-:W-:Y:S01]  /*0090*/  IMAD R0, R0, UR4, R5 ;  /* 0x0000000400007c24 */ /* 0x002fe2000f8e0205 */
[----:B--2---:R-:W-:Y:S01]  /*00a0*/  UIADD3 UR4, UPT, UPT, UR7, -0x1, URZ ;  /* 0xffffffff07047890 */ /* 0x004fe2000fffe0ff */
[----:B------:R-:W-:-:S05]  /*00b0*/  VIADD R5, R3, 0x1 ;  /* 0x0000000103057836 */ /* 0x000fca0000000000 */
[----:B------:R-:W-:-:S04]  /*00c0*/  VIADDMNMX R5, R0, 0x1, R5, !PT ;  /* 0x0000000100057846 */ /* 0x000fc80007800105 */
[----:B------:R-:W-:-:S13]  /*00d0*/  ISETP.GE.AND P0, PT, R5, UR4, PT ;  /* 0x0000000405007c0c */ /* 0x000fda000bf06270 */
[----:B------:R-:W-:Y:S05]  /*00e0*/  @P0 EXIT ;  /* 0x000000000000094d */ /* 0x000fea0003800000 */
[----:B------:R-:W0:Y:S01]  /*00f0*/  LDCU.64 UR8, c[0x0][0x380] ;  /* 0x00007000ff0877ac */ /* 0x000e220008000a00 */
[----:B------:R-:W-:Y:S01]  /*0100*/  IMAD R0, R0, UR7, R3 ;  /* 0x0000000700007c24 */ /* 0x000fe2000f8e0203 */
[----:B------:R-:W1:Y:S04]  /*0110*/  LDCU.64 UR4, c[0x0][0x358] ;  /* 0x00006b00ff0477ac */ /* 0x000e680008000a00 */
[----:B0-----:R-:W-:-:S04]  /*0120*/  IADD3 R4, P0, PT, R0, UR8, RZ ;  /* 0x0000000800047c10 */ /* 0x001fc8000ff1e0ff */
[----:B------:R-:W-:Y:S01]  /*0130*/  LEA.HI.X.SX32 R5, R0, UR9, 0x1, P0 ;  /* 0x0000000900057c11 */ /* 0x000fe200080f0eff */
[----:B------:R-:W-:-:S04]  /*0140*/  USHF.R.S32.HI UR6, URZ, 0x1f, UR7 ;  /* 0x0000001fff067899 */ /* 0x000fc80008011407 */
[----:B-1----:R-:W2:Y:S01]  /*0150*/  LDG.E.U8 R15, desc[UR4][R4.64+0x1] ;  /* 0x00000104040f7981 */ /* 0x002ea2000c1e1100 */
[----:B------:R-:W-:-:S03]  /*0160*/  IADD3 R2, P0, PT, R4, UR7, RZ ;  /* 0x0000000704027c10 */ /* 0x000fc6000ff1e0ff */
[----:B------:R-:W3:Y:S01]  /*0170*/  LDG.E.U8 R8, desc[UR4][R4.64] ;  /* 0x0000000404087981 */ /* 0x000ee2000c1e1100 */
[----:B------:R-:W-:Y:S02]  /*0180*/  IADD3.X R3, PT, PT, R5, UR6, RZ, P0, !PT ;  /* 0x0000000605037c10 */ /* 0x000fe400087fe4ff */
[----:B------:R-:W-:Y:S01]  /*0190*/  IADD3 R6, P0, PT, R2, UR7, RZ ;  /* 0x0000000702067c10 */ /* 0x000fe2000ff1e0ff */
[----:B------:R-:W4:Y:S04]  /*01a0*/  LDG.E.U8 R9, desc[UR4][R4.64+0x2] ;  /* 0x0000020404097981 */ /* 0x000f28000c1e1100 */
[----:B------:R-:W5:Y:S01]  /*01b0*/  LDG.E.U8 R10, desc[UR4][R2.64+0x2] ;  /* 0x00000204020a7981 */ /* 0x000f62000c1e1100 */
[----:B------:R-:W-:-:S03]  /*01c0*/  IADD3.X R7, PT, PT, R3, UR6, RZ, P0, !PT ;  /* 0x0000000603077c10 */ /* 0x000fc600087fe4ff */
[----:B------:R-:W5:Y:S04]  /*01d0*/  LDG.E.U8 R14, desc[UR4][R2.64] ;  /* 0x00000004020e7981 */ /* 0x000f68000c1e1100 */
[----:B------:R-:W5:Y:S04]  /*01e0*/  LDG.E.U8 R11, desc[UR4][R6.64+0x2] ;  /* 0x00000204060b7981 */ /* 0x000f68000c1e1100 */
[----:B------:R-:W5:Y:S04]  /*01f0*/  LDG.E.U8 R12, desc[UR4][R6.64+0x1] ;  /* 0x00000104060c7981 */ /* 0x000f68000c1e1100 */
[----:B------:R0:W5:Y:S01]  /*0200*/  LDG.E.U8 R13, desc[UR4][R6.64] ;  /* 0x00000004060d7981 */ /* 0x000162000c1e1100 */
[----:B------:R-:W-:-:S02]  /*0210*/  VIADD R0, R0, UR7 ;  /* 0x0000000700007c36 */ /* 0x000fc40008000000 */
[----:B0-----:R-:W-:Y:S01]  /*0220*/  IMAD.MOV.U32 R7, RZ, RZ, 0x2e ;  /* 0x0000002eff077424 */ /* 0x001fe200078e00ff */
[----:B--2---:R-:W-:Y:S02]  /*0230*/  ISETP.NE.AND P2, PT, R15, 0x2e, PT ;  /* 0x0000002e0f00780c */ /* 0x004fe40003f45270 */
[----:B---3--:R-:W-:Y:S01]  /*0240*/  ISETP.NE.AND P1, PT, R8, 0x2e, PT ;  /* 0x0000002e0800780c */ /* 0x008fe20003f25270 */
[----:B------:R-:W-:-:S03]  /*0250*/  IMAD.MOV.U32 R8, RZ, RZ, 0x2 ;  /* 0x00000002ff087424 */ /* 0x000fc600078e00ff */
[----:B------:R-:W-:Y:S02]  /*0260*/  SEL R4, RZ, 0x1, !P1 ;  /* 0x00000001ff047807 */ /* 0x000fe40004800000 */
[----:B----4-:R-:W-:-:S05]  /*0270*/  ISETP.NE.AND P0, PT, R9, 0x2e, PT ;  /* 0x0000002e0900780c */ /* 0x010fca0003f05270 */
[----:B------:R-:W-:Y:S02]  /*0280*/  @P2 SEL R4, R8, 0x1, P1 ;  /* 0x0000000108042807 */ /* 0x000fe40000800000 */
[----:B-----5:R-:W-:Y:S02]  /*0290*/  ISETP.NE.AND P1, PT, R10, 0x2e, PT ;  /* 0x0000002e0a00780c */ /* 0x020fe40003f25270 */
[----:B------:R-:W-:Y:S02]  /*02a0*/  SEL R5, RZ, 0x1, !P0 ;  /* 0x00000001ff057807 */ /* 0x000fe40004000000 */
[----:B------:R-:W-:-:S03]  /*02b0*/  ISETP.NE.AND P0, PT, R11, 0x2e, PT ;  /* 0x0000002e0b00780c */ /* 0x000fc60003f05270 */
[----:B------:R-:W-:-:S04]  /*02c0*/  IMAD.IADD R4, R4, 0x1, R5 ;  /* 0x0000000104047824 */ /* 0x000fc800078e0205 */
[----:B------:R-:W-:Y:S02]  /*02d0*/  VIADD R5, R4, 0x1 ;  /* 0x0000000104057836 */ /* 0x000fe40000000000 */
[----:B------:R-:W-:Y:S01]  /*02e0*/  @!P1 IMAD.MOV R5, RZ, RZ, R4 ;  /* 0x000000ffff059224 */ /* 0x000fe200078e0204 */
[----:B------:R-:W-:-:S03]  /*02f0*/  ISETP.NE.AND P1, PT, R12, 0x2e, PT ;  /* 0x0000002e0c00780c */ /* 0x000fc60003f25270 */
[----:B------:R-:W-:Y:S02]  /*0300*/  VIADD R4, R5, 0x1 ;  /* 0x0000000105047836 */ /* 0x000fe40000000000 */
[----:B------:R-:W-:Y:S01]  /*0310*/  @!P0 IMAD.MOV R4, RZ, RZ, R5 ;  /* 0x000000ffff048224 */ /* 0x000fe200078e0205 */
[----:B------:R-:W-:-:S03]  /*0320*/  ISETP.NE.AND P0, PT, R13, 0x2e, PT ;  /* 0x0000002e0d00780c */ /* 0x000fc60003f05270 */
[----:B------:R-:W-:-:S04]  /*0330*/  VIADD R5, R4, 0x1 ;  /* 0x0000000104057836 */ /* 0x000fc80000000000 */
[----:B------:R-:W-:Y:S01]  /*0340*/  @!P1 IMAD.MOV R5, RZ, RZ, R4 ;  /* 0x000000ffff059224 */ /* 0x000fe200078e0204 */
[----:B------:R-:W-:-:S03]  /*0350*/  ISETP.NE.AND P1, PT, R14, 0x2e, PT ;  /* 0x0000002e0e00780c */ /* 0x000fc60003f25270 */
[----:B------:R-:W-:Y:S02]  /*0360*/  VIADD R4, R5, 0x1 ;  /* 0x0000000105047836 */ /* 0x000fe40000000000 */
[----:B------:R-:W-:-:S04]  /*0370*/  @!P0 IMAD.MOV R4, RZ, RZ, R5 ;  /* 0x000000ffff048224 */ /* 0x000fc800078e0205 */
[----:B------:R-:W-:-:S04]  /*0380*/  VIADD R6, R4, 0x1 ;  /* 0x0000000104067836 */ /* 0x000fc80000000000 */
[----:B------:R-:W-:-:S05]  /*0390*/  @!P1 IMAD.MOV R6, RZ, RZ, R4 ;  /* 0x000000ffff069224 */ /* 0x000fca00078e0204 */
[----:B------:R-:W-:-:S13]  /*03a0*/  ISETP.GT.U32.AND P0, PT, R6, 0x1, PT ;  /* 0x000000010600780c */ /* 0x000fda0003f04070 */
[----:B------:R-:W0:Y:S01]  /*03b0*/  @!P0 LDC.64 R8, c[0x0][0x388] ;  /* 0x0000e200ff088b82 */ /* 0x000e220000000a00 */
[----:B------:R-:W-:-:S05]  /*03c0*/  @!P0 VIADD R5, R0, 0x1 ;  /* 0x0000000100058836 */ /* 0x000fca0000000000 */
[----:B0-----:R-:W-:-:S04]  /*03d0*/  @!P0 IADD3 R4, P1, PT, R5, R8, RZ ;  /* 0x0000000805048210 */ /* 0x001fc80007f3e0ff */
[----:B------:R-:W-:-:S05]  /*03e0*/  @!P0 LEA.HI.X.SX32 R5, R5, R9, 0x1, P1 ;  /* 0x0000000905058211 */ /* 0x000fca00008f0eff */
[----:B------:R0:W-:Y:S01]  /*03f0*/  @!P0 STG.E.U8 desc[UR4][R4.64], R7 ;  /* 0x0000000704008986 */ /* 0x0001e2000c101104 */
[----:B------:R-:W-:Y:S05]  /*0400*/  @!P0 EXIT ;  /* 0x000000000000894d */ /* 0x000fea0003800000 */
[----:B------:R-:W-:Y:S01]  /*0410*/  ISETP.GE.U32.AND P0, PT, R6, 0x4, PT ;  /* 0x000000040600780c */ /* 0x000fe20003f06070 */
[----:B0-----:R-:W-:-:S12]  /*0420*/  IMAD.MOV.U32 R7, RZ, RZ, 0x2e ;  /* 0x0000002eff077424 */ /* 0x001fd800078e00ff */
[----:B------:R-:W0:Y:S01]  /*0430*/  @P0 LDC.64 R8, c[0x0][0x388] ;  /* 0x0000e200ff080b82 */ /* 0x000e220000000a00 */
[----:B------:R-:W-:-:S05]  /*0440*/  @P0 VIADD R5, R0, 0x1 ;  /* 0x0000000100050836 */ /* 0x000fca0000000000 */
[----:B0-----:R-:W-:-:S04]  /*0450*/  @P0 IADD3 R4, P1, PT, R5, R8, RZ ;  /* 0x0000000805040210 */ /* 0x001fc80007f3e0ff */
[----:B------:R-:W-:-:S05]  /*0460*/  @P0 LEA.HI.X.SX32 R5, R5, R9, 0x1, P1 ;  /* 0x0000000905050211 */ /* 0x000fca00008f0eff */
[----:B------:R0:W-:Y:S01]  /*0470*/  @P0 STG.E.U8 desc[UR4][R4.64], R7 ;  /* 0x0000000704000986 */ /* 0x0001e2000c101104 */
[----:B------:R-:W-:Y:S05]  /*0480*/  @P0 EXIT ;  /* 0x000000000000094d */ /* 0x000fea0003800000 */
[----:B------:R-:W2:Y:S01]  /*0490*/  LDG.E.U8 R2, desc[UR4][R2.64+0x1] ;  /* 0x0000010402027981 */ /* 0x000ea2000c1e1100 */
[----:B0-----:R-:W-:Y:S02]  /*04a0*/  VIADD R7, R0, 0x1 ;  /* 0x0000000100077836 */ /* 0x001fe40000000000 */
[----:B------:R-:W-:Y:S01]  /*04b0*/  IMAD.MOV.U32 R0, RZ, RZ, 0x58 ;  /* 0x00000058ff007424 */ /* 0x000fe200078e00ff */
[----:B--2---:R-:W-:-:S13]  /*04c0*/  ISETP.NE.AND P0, PT, R2, 0x58, PT ;  /* 0x000000580200780c */ /* 0x004fda0003f05270 */
[----:B------:R-:W0:Y:S02]  /*04d0*/  @!P0 LDC.64 R4, c[0x0][0x388] ;  /* 0x0000e200ff048b82 */ /* 0x000e240000000a00 */
[----:B0-----:R-:W-:-:S04]  /*04e0*/  @!P0 IADD3 R4, P1, PT, R7, R4, RZ ;  /* 0x0000000407048210 */ /* 0x001fc80007f3e0ff */
[----:B------:R-:W-:-:S05]  /*04f0*/  @!P0 LEA.HI.X.SX32 R5, R7, R5, 0x1, P1 ;  /* 0x0000000507058211 */ /* 0x000fca00008f0eff */
[----:B------:R0:W-:Y:S01]  /*0500*/  @!P0 STG.E.U8 desc[UR4][R4.64], R0 ;  /* 0x0000000004008986 */ /* 0x0001e2000c101104 */
[----:B------:R-:W-:Y:S05]  /*0510*/  @!P0 EXIT ;  /* 0x000000000000894d */ /* 0x000fea0003800000 */
[----:B------:R-:W-:Y:S01]  /*0520*/  ISETP.NE.AND P0, PT, R2, 0x2e, PT ;  /* 0x0000002e0200780c */ /* 0x000fe20003f05270 */
[----:B0-----:R-:W-:-:S03]  /*0530*/  IMAD.MOV.U32 R0, RZ, RZ, 0x58 ;  /* 0x00000058ff007424 */ /* 0x001fc600078e00ff */
[----:B------:R-:W-:-:S13]  /*0540*/  ISETP.NE.OR P0, PT, R6, 0x3, P0 ;  /* 0x000000030600780c */ /* 0x000fda0000705670 */
[----:B------:R-:W0:Y:S02]  /*0550*/  @!P0 LDC.64 R2, c[0x0][0x388] ;  /* 0x0000e200ff028b82 */ /* 0x000e240000000a00 */
[----:B0-----:R-:W-:-:S04]  /*0560*/  @!P0 IADD3 R2, P1, PT, R7, R2, RZ ;  /* 0x0000000207028210 */ /* 0x001fc80007f3e0ff */
[----:B------:R-:W-:-:S05]  /*0570*/  @!P0 LEA.HI.X.SX32 R3, R7, R3, 0x1, P1 ;  /* 0x0000000307038211 */ /* 0x000fca00008f0eff */
[----:B------:R0:W-:Y:S01]  /*0580*/  @!P0 STG.E.U8 desc[UR4][R2.64], R0 ;  /* 0x0000000002008986 */ /* 0x0001e2000c101104 */
[----:B------:R-:W-:Y:S05]  /*0590*/  @!P0 EXIT ;  /* 0x000000000000894d */ /* 0x000fea0003800000 */
[----:B------:R-:W1:Y:S01]  /*05a0*/  LDCU.64 UR6, c[0x0][0x388] ;  /* 0x00007100ff0677ac */ /* 0x000e620008000a00 */
[----:B0-----:R-:W-:Y:S01]  /*05b0*/  IMAD.MOV.U32 R0, RZ, RZ, 0x58 ;  /* 0x00000058ff007424 */ /* 0x001fe200078e00ff */
[----:B-1----:R-:W-:-:S04]  /*05c0*/  IADD3 R2, P0, PT, R7, UR6, RZ ;  /* 0x0000000607027c10 */ /* 0x002fc8000ff1e0ff */
[----:B------:R-:W-:-:S05]  /*05d0*/  LEA.HI.X.SX32 R3, R7, UR7, 0x1, P0 ;  /* 0x0000000707037c11 */ /* 0x000fca00080f0eff */
[----:B------:R-:W-:Y:S01]  /*05e0*/  STG.E.U8 desc[UR4][R2.64], R0 ;  /* 0x0000000002007986 */ /* 0x000fe2000c101104 */
[----:B------:R-:W-:Y:S05]  /*05f0*/  EXIT ;  /* 0x000000000000794d */ /* 0x000fea0003800000 */
.L_x_0:
[----:B------:R-:W-:-:S00]  /*0600*/  BRA `(.L_x_0) ;  /* 0xfffffffc00fc7947 */ /* 0x000fc0000383ffff */
[----:B------:R-:W-:-:S00]  /*0610*/  NOP ;  /* 0x0000000000007918 */ /* 0x000fc00000000000 */
        /* <DEDUP_REMOVED lines=14> */
.L_x_1:


//--------------------- .nv.shared.reserved.0     --------------------------
	.section	.nv.shared.reserved.0,"aw",@nobits
	.weak		__nv_reservedSMEM_offset_0_alias
	.size		__nv_reservedSMEM_offset_0_alias, 0, 64
	.other		__nv_reservedSMEM_offset_0_alias,@"STO_CUDA_RESERVED_SHARED STV_DEFAULT"
__nv_reservedSMEM_offset_0_alias:
	.zero		0
	.zero		64


//--------------------- .nv.constant0._Z11analyzeCellPcS_i --------------------------
	.section	.nv.constant0._Z11analyzeCellPcS_i,"a",@progbits
	.sectionflags	@""
	.align	4
.nv.constant0._Z11analyzeCellPcS_i:
	.zero		916


//--------------------- SYMBOLS --------------------------

	.type		.nv.reservedSmem.offset0,@object
	.size		.nv.reservedSmem.offset0,0x4
